//
// Generated by NVIDIA NVVM Compiler
//
// Compiler Build ID: CL-36424714
// Cuda compilation tools, release 13.0, V13.0.88
// Based on NVVM 20.0.0
//

.version 9.0
.target sm_100
.address_size 64

	// .globl	_Z6kernelPfS_Pjjjjb

.visible .entry _Z6kernelPfS_Pjjjjb(
	.param .u64 .ptr .align 1 _Z6kernelPfS_Pjjjjb_param_0,
	.param .u64 .ptr .align 1 _Z6kernelPfS_Pjjjjb_param_1,
	.param .u64 .ptr .align 1 _Z6kernelPfS_Pjjjjb_param_2,
	.param .u32 _Z6kernelPfS_Pjjjjb_param_3,
	.param .u32 _Z6kernelPfS_Pjjjjb_param_4,
	.param .u32 _Z6kernelPfS_Pjjjjb_param_5,
	.param .u8 _Z6kernelPfS_Pjjjjb_param_6
)
{
	.reg .pred 	%p<5>;
	.reg .b16 	%rs<2>;
	.reg .b32 	%r<9>;
	.reg .b32 	%f<2>;
	.reg .b64 	%rd<12>;

	ld.param.u64 	%rd1, [_Z6kernelPfS_Pjjjjb_param_0];
	ld.param.u64 	%rd2, [_Z6kernelPfS_Pjjjjb_param_1];
	ld.param.u64 	%rd3, [_Z6kernelPfS_Pjjjjb_param_2];
	ld.param.u32 	%r2, [_Z6kernelPfS_Pjjjjb_param_3];
	ld.param.u32 	%r3, [_Z6kernelPfS_Pjjjjb_param_4];
	ld.param.s8 	%rs1, [_Z6kernelPfS_Pjjjjb_param_6];
	mov.u32 	%r4, %ntid.x;
	mov.u32 	%r5, %ctaid.x;
	mov.u32 	%r6, %tid.x;
	mad.lo.s32 	%r1, %r4, %r5, %r6;
	setp.eq.s16 	%p1, %rs1, 0;
	@%p1 bra 	$L__BB0_2;
	cvta.to.global.u64 	%rd4, %rd3;
	mul.wide.u32 	%rd5, %r1, 4;
	add.s64 	%rd6, %rd4, %rd5;
	st.global.u32 	[%rd6], %r1;
$L__BB0_2:
	rem.u32 	%r7, %r1, %r3;
	setp.ge.u32 	%p2, %r7, %r2;
	mul.lo.s32 	%r8, %r3, %r2;
	setp.ge.u32 	%p3, %r1, %r8;
	or.pred  	%p4, %p3, %p2;
	@%p4 bra 	$L__BB0_4;
	cvta.to.global.u64 	%rd7, %rd1;
	mul.wide.u32 	%rd8, %r1, 4;
	add.s64 	%rd9, %rd7, %rd8;
	ld.global.f32 	%f1, [%rd9];
	cvta.to.global.u64 	%rd10, %rd2;
	add.s64 	%rd11, %rd10, %rd8;
	st.global.f32 	[%rd11], %f1;
$L__BB0_4:
	ret;

}


// ===== COMPILED SASS (sm_100) =====

	.target	sm_100

	.elftype	@"ET_EXEC"


//--------------------- .note.nv.tkinfo           --------------------------
	.section	.note.nv.tkinfo,"",@"SHT_NOTE"
	.sectionflags	@"SHF_NOTE_NV_TKINFO"
	.tkinfo
        /*0018*/ 	.word	0x00000002
        /*0030*/ 	.string	""
        /*0030*/ 	.string	"ptxas"
        /*0030*/ 	.string	"Cuda compilation tools, release 13.0, V13.0.88"
        /*0030*/ 	.string	"Build cuda_13.0.r13.0/compiler.36424714_0"
        /*0030*/ 	.string	"-arch sm_100 -m 64 "



//--------------------- .note.nv.cuinfo           --------------------------
	.section	.note.nv.cuinfo,"",@"SHT_NOTE"
	.sectionflags	@"SHF_NOTE_NV_CUINFO"
        /*0018*/ 	.short	0x0002
        /*001a*/ 	.short	0x0064
        /*001c*/ 	.short	0x0082
	.zero		2


//--------------------- .nv.info                  --------------------------
	.section	.nv.info,"",@"SHT_CUDA_INFO"
	.align	4


	//----- nvinfo : EIATTR_REGCOUNT
	.align		4
        /*0000*/ 	.byte	0x04, 0x2f
        /*0002*/ 	.short	(.L_1 - .L_0)
	.align		4
.L_0:
        /*0004*/ 	.word	index@(_Z6kernelPfS_Pjjjjb)
        /*0008*/ 	.word	0x0000000a


	//----- nvinfo : EIATTR_FRAME_SIZE
	.align		4
.L_1:
        /*000c*/ 	.byte	0x04, 0x11
        /*000e*/ 	.short	(.L_3 - .L_2)
	.align		4
.L_2:
        /*0010*/ 	.word	index@(_Z6kernelPfS_Pjjjjb)
        /*0014*/ 	.word	0x00000000


	//----- nvinfo : EIATTR_MIN_STACK_SIZE
	.align		4
.L_3:
        /*0018*/ 	.byte	0x04, 0x12
        /*001a*/ 	.short	(.L_5 - .L_4)
	.align		4
.L_4:
        /*001c*/ 	.word	index@(_Z6kernelPfS_Pjjjjb)
        /*0020*/ 	.word	0x00000000
.L_5:


//--------------------- .nv.compat                --------------------------
	.section	.nv.compat,"",@"SHT_CUDA_COMPAT_INFO"
	.align	4
        /*0000*/ 	.byte	0x02, 0x09, 0x00, 0x00, 0x02, 0x02, 0x01, 0x00, 0x02, 0x05, 0x05, 0x00, 0x03, 0x07, 0x01, 0x01
        /*0010*/ 	.byte	0x02, 0x03, 0x00, 0x00, 0x02, 0x06, 0x01, 0x00, 0x04, 0x0b, 0x08, 0x00, 0x09, 0x00, 0x00, 0x00
        /*0020*/ 	.byte	0x00, 0x00, 0x00, 0x00


//--------------------- .nv.info._Z6kernelPfS_Pjjjjb --------------------------
	.section	.nv.info._Z6kernelPfS_Pjjjjb,"",@"SHT_CUDA_INFO"
	.sectionflags	@""
	.align	4


	//----- nvinfo : EIATTR_CUDA_API_VERSION
	.align		4
        /*0000*/ 	.byte	0x04, 0x37
        /*0002*/ 	.short	(.L_7 - .L_6)
.L_6:
        /*0004*/ 	.word	0x00000082


	//----- nvinfo : EIATTR_KPARAM_INFO
	.align		4
.L_7:
        /*0008*/ 	.byte	0x04, 0x17
        /*000a*/ 	.short	(.L_9 - .L_8)
.L_8:
        /*000c*/ 	.word	0x00000000
        /*0010*/ 	.short	0x0006
        /*0012*/ 	.short	0x0024
        /*0014*/ 	.byte	0x00, 0xf0, 0x05, 0x00


	//----- nvinfo : EIATTR_KPARAM_INFO
	.align		4
.L_9:
        /*0018*/ 	.byte	0x04, 0x17
        /*001a*/ 	.short	(.L_11 - .L_10)
.L_10:
        /*001c*/ 	.word	0x00000000
        /*0020*/ 	.short	0x0005
        /*0022*/ 	.short	0x0020
        /*0024*/ 	.byte	0x00, 0xf0, 0x11, 0x00


	//----- nvinfo : EIATTR_KPARAM_INFO
	.align		4
.L_11:
        /*0028*/ 	.byte	0x04, 0x17
        /*002a*/ 	.short	(.L_13 - .L_12)
.L_12:
        /*002c*/ 	.word	0x00000000
        /*0030*/ 	.short	0x0004
        /*0032*/ 	.short	0x001c
        /*0034*/ 	.byte	0x00, 0xf0, 0x11, 0x00


	//----- nvinfo : EIATTR_KPARAM_INFO
	.align		4
.L_13:
        /*0038*/ 	.byte	0x04, 0x17
        /*003a*/ 	.short	(.L_15 - .L_14)
.L_14:
        /*003c*/ 	.word	0x00000000
        /*0040*/ 	.short	0x0003
        /*0042*/ 	.short	0x0018
        /*0044*/ 	.byte	0x00, 0xf0, 0x11, 0x00


	//----- nvinfo : EIATTR_KPARAM_INFO
	.align		4
.L_15:
        /*0048*/ 	.byte	0x04, 0x17
        /*004a*/ 	.short	(.L_17 - .L_16)
.L_16:
        /*004c*/ 	.word	0x00000000
        /*0050*/ 	.short	0x0002
        /*0052*/ 	.short	0x0010
        /*0054*/ 	.byte	0x00, 0xf5, 0x21, 0x00


	//----- nvinfo : EIATTR_KPARAM_INFO
	.align		4
.L_17:
        /*0058*/ 	.byte	0x04, 0x17
        /*005a*/ 	.short	(.L_19 - .L_18)
.L_18:
        /*005c*/ 	.word	0x00000000
        /*0060*/ 	.short	0x0001
        /*0062*/ 	.short	0x0008
        /*0064*/ 	.byte	0x00, 0xf5, 0x21, 0x00


	//----- nvinfo : EIATTR_KPARAM_INFO
	.align		4
.L_19:
        /*0068*/ 	.byte	0x04, 0x17
        /*006a*/ 	.short	(.L_21 - .L_20)
.L_20:
        /*006c*/ 	.word	0x00000000
        /*0070*/ 	.short	0x0000
        /*0072*/ 	.short	0x0000
        /*0074*/ 	.byte	0x00, 0xf5, 0x21, 0x00


	//----- nvinfo : EIATTR_SPARSE_MMA_MASK
	.align		4
.L_21:
        /*0078*/ 	.byte	0x03, 0x50
        /*007a*/ 	.short	0x0000


	//----- nvinfo : EIATTR_MAXREG_COUNT
	.align		4
        /*007c*/ 	.byte	0x03, 0x1b
        /*007e*/ 	.short	0x00ff


	//----- nvinfo : EIATTR_MERCURY_ISA_VERSION
	.align		4
        /*0080*/ 	.byte	0x03, 0x5f
        /*0082*/ 	.short	0x0101


	//----- nvinfo : EIATTR_VRC_CTA_INIT_COUNT
	.align		4
        /*0084*/ 	.byte	0x02, 0x4a
	.zero		1
	.zero		1


	//----- nvinfo : EIATTR_EXIT_INSTR_OFFSETS
	.align		4
        /*0088*/ 	.byte	0x04, 0x1c
        /*008a*/ 	.short	(.L_23 - .L_22)


	//   ....[0]....
.L_22:
        /*008c*/ 	.word	0x00000210


	//   ....[1]....
        /*0090*/ 	.word	0x00000280


	//----- nvinfo : EIATTR_CBANK_PARAM_SIZE
	.align		4
.L_23:
        /*0094*/ 	.byte	0x03, 0x19
        /*0096*/ 	.short	0x0025


	//----- nvinfo : EIATTR_PARAM_CBANK
	.align		4
        /*0098*/ 	.byte	0x04, 0x0a
        /*009a*/ 	.short	(.L_25 - .L_24)
	.align		4
.L_24:
        /*009c*/ 	.word	index@(.nv.constant0._Z6kernelPfS_Pjjjjb)
        /*00a0*/ 	.short	0x0380
        /*00a2*/ 	.short	0x0025


	//----- nvinfo : EIATTR_SW_WAR
	.align		4
.L_25:
        /*00a4*/ 	.byte	0x04, 0x36
        /*00a6*/ 	.short	(.L_27 - .L_26)
.L_26:
        /*00a8*/ 	.word	0x00000008
.L_27:


//--------------------- .nv.callgraph             --------------------------
	.section	.nv.callgraph,"",@"SHT_CUDA_CALLGRAPH"
	.align	4
	.sectionentsize	8
	.align		4
        /*0000*/ 	.word	0x00000000
	.align		4
        /*0004*/ 	.word	0xffffffff
	.align		4
        /*0008*/ 	.word	0x00000000
	.align		4
        /*000c*/ 	.word	0xfffffffe
	.align		4
        /*0010*/ 	.word	0x00000000
	.align		4
        /*0014*/ 	.word	0xfffffffd
	.align		4
        /*0018*/ 	.word	0x00000000
	.align		4
        /*001c*/ 	.word	0xfffffffc


//--------------------- .text._Z6kernelPfS_Pjjjjb --------------------------
	.section	.text._Z6kernelPfS_Pjjjjb,"ax",@progbits
	.align	128
        .global         _Z6kernelPfS_Pjjjjb
        .type           _Z6kernelPfS_Pjjjjb,@function
        .size           _Z6kernelPfS_Pjjjjb,(.L_x_1 - _Z6kernelPfS_Pjjjjb)
        .other          _Z6kernelPfS_Pjjjjb,@"STO_CUDA_ENTRY STV_DEFAULT"
_Z6kernelPfS_Pjjjjb:
.text._Z6kernelPfS_Pjjjjb:
[----:B------:R-:W-:Y:S01]  /*0000*/  LDC R1, c[0x0][0x37c] ;  /* 0x0000df00ff017b82 */ /* 0x000fe20000000800 */
[----:B------:R-:W0:Y:S01]  /*0010*/  LDCU.64 UR8, c[0x0][0x398] ;  /* 0x00007300ff0877ac */ /* 0x000e220008000a00 */
[----:B------:R-:W1:Y:S01]  /*0020*/  S2R R7, SR_CTAID.X ;  /* 0x0000000000077919 */ /* 0x000e620000002500 */
[----:B------:R-:W1:Y:S01]  /*0030*/  LDCU UR5, c[0x0][0x360] ;  /* 0x00006c00ff0577ac */ /* 0x000e620008000800 */
[----:B------:R-:W1:Y:S01]  /*0040*/  S2R R6, SR_TID.X ;  /* 0x0000000000067919 */ /* 0x000e620000002100 */
[----:B------:R-:W2:Y:S01]  /*0050*/  LDCU.U8 UR4, c[0x0][0x3a4] ;  /* 0x00007480ff0477ac */ /* 0x000ea20008000000 */
[----:B------:R-:W3:Y:S01]  /*0060*/  LDCU.64 UR6, c[0x0][0x358] ;  /* 0x00006b00ff0677ac */ /* 0x000ee20008000a00 */
[----:B0-----:R-:W0:Y:S01]  /*0070*/  I2F.U32.RP R0, UR9 ;  /* 0x0000000900007d06 */ /* 0x001e220008209000 */
[----:B------:R-:W-:Y:S01]  /*0080*/  ISETP.NE.U32.AND P2, PT, RZ, UR9, PT ;  /* 0x00000009ff007c0c */ /* 0x000fe2000bf45070 */
[----:B--2---:R-:W-:-:S06]  /*0090*/  UPRMT UR4, UR4, 0x8880, URZ ;  /* 0x0000888004047896 */ /* 0x004fcc00080000ff */
[----:B------:R-:W-:Y:S01]  /*00a0*/  ISETP.NE.AND P1, PT, RZ, UR4, PT ;  /* 0x00000004ff007c0c */ /* 0x000fe2000bf25270 */
[----:B0-----:R-:W0:Y:S01]  /*00b0*/  MUFU.RCP R0, R0 ;  /* 0x0000000000007308 */ /* 0x001e220000001000 */
[----:B------:R-:W-:Y:S01]  /*00c0*/  UIMAD UR4, UR9, UR8, URZ ;  /* 0x00000008090472a4 */ /* 0x000fe2000f8e02ff */
[----:B-1----:R-:W-:Y:S01]  /*00d0*/  IMAD R7, R7, UR5, R6 ;  /* 0x0000000507077c24 */ /* 0x002fe2000f8e0206 */
[----:B0-----:R-:W-:-:S05]  /*00e0*/  IADD3 R2, PT, PT, R0, 0xffffffe, RZ ;  /* 0x0ffffffe00027810 */ /* 0x001fca0007ffe0ff */
[----:B------:R0:W1:Y:S02]  /*00f0*/  F2I.FTZ.U32.TRUNC.NTZ R3, R2 ;  /* 0x0000000200037305 */ /* 0x000064000021f000 */
[----:B0-----:R-:W-:Y:S01]  /*0100*/  HFMA2 R2, -RZ, RZ, 0, 0 ;  /* 0x00000000ff027431 */ /* 0x001fe200000001ff */
[----:B-1----:R-:W-:-:S05]  /*0110*/  IADD3 R5, PT, PT, RZ, -R3, RZ ;  /* 0x80000003ff057210 */ /* 0x002fca0007ffe0ff */
[----:B------:R-:W-:-:S04]  /*0120*/  IMAD R5, R5, UR9, RZ ;  /* 0x0000000905057c24 */ /* 0x000fc8000f8e02ff */
[----:B------:R-:W-:Y:S02]  /*0130*/  IMAD.HI.U32 R4, R3, R5, R2 ;  /* 0x0000000503047227 */ /* 0x000fe400078e0002 */
[----:B------:R-:W0:Y:S04]  /*0140*/  @P1 LDC.64 R2, c[0x0][0x390] ;  /* 0x0000e400ff021b82 */ /* 0x000e280000000a00 */
[----:B------:R-:W-:-:S04]  /*0150*/  IMAD.HI.U32 R4, R4, R7, RZ ;  /* 0x0000000704047227 */ /* 0x000fc800078e00ff */
[----:B------:R-:W-:-:S04]  /*0160*/  IMAD.MOV R4, RZ, RZ, -R4 ;  /* 0x000000ffff047224 */ /* 0x000fc800078e0a04 */
[----:B------:R-:W-:-:S05]  /*0170*/  IMAD R0, R4, UR9, R7 ;  /* 0x0000000904007c24 */ /* 0x000fca000f8e0207 */
[----:B------:R-:W-:Y:S01]  /*0180*/  ISETP.GE.U32.AND P0, PT, R0, UR9, PT ;  /* 0x0000000900007c0c */ /* 0x000fe2000bf06070 */
[----:B0-----:R-:W-:-:S05]  /*0190*/  @P1 IMAD.WIDE.U32 R2, R7, 0x4, R2 ;  /* 0x0000000407021825 */ /* 0x001fca00078e0002 */
[----:B---3--:R0:W-:Y:S07]  /*01a0*/  @P1 STG.E desc[UR6][R2.64], R7 ;  /* 0x0000000702001986 */ /* 0x0081ee000c101906 */
[----:B------:R-:W-:-:S04]  /*01b0*/  @P0 IADD3 R0, PT, PT, R0, -UR9, RZ ;  /* 0x8000000900000c10 */ /* 0x000fc8000fffe0ff */
[----:B------:R-:W-:-:S13]  /*01c0*/  ISETP.GE.U32.AND P0, PT, R0, UR9, PT ;  /* 0x0000000900007c0c */ /* 0x000fda000bf06070 */
[----:B------:R-:W-:Y:S01]  /*01d0*/  @P0 VIADD R0, R0, -UR9 ;  /* 0x8000000900000c36 */ /* 0x000fe20008000000 */
[----:B------:R-:W-:-:S04]  /*01e0*/  @!P2 LOP3.LUT R0, RZ, UR9, RZ, 0x33, !PT ;  /* 0x00000009ff00ac12 */ /* 0x000fc8000f8e33ff */
[----:B------:R-:W-:-:S04]  /*01f0*/  ISETP.GE.U32.AND P0, PT, R0, UR8, PT ;  /* 0x0000000800007c0c */ /* 0x000fc8000bf06070 */
[----:B------:R-:W-:-:S13]  /*0200*/  ISETP.GE.U32.OR P0, PT, R7, UR4, P0 ;  /* 0x0000000407007c0c */ /* 0x000fda0008706470 */
[----:B0-----:R-:W-:Y:S05]  /*0210*/  @P0 EXIT ;  /* 0x000000000000094d */ /* 0x001fea0003800000 */
[----:B------:R-:W0:Y:S08]  /*0220*/  LDC.64 R2, c[0x0][0x380] ;  /* 0x0000e000ff027b82 */ /* 0x000e300000000a00 */
[----:B------:R-:W1:Y:S01]  /*0230*/  LDC.64 R4, c[0x0][0x388] ;  /* 0x0000e200ff047b82 */ /* 0x000e620000000a00 */
[----:B0-----:R-:W-:-:S06]  /*0240*/  IMAD.WIDE.U32 R2, R7, 0x4, R2 ;  /* 0x0000000407027825 */ /* 0x001fcc00078e0002 */
[----:B------:R-:W2:Y:S01]  /*0250*/  LDG.E R3, desc[UR6][R2.64] ;  /* 0x0000000602037981 */ /* 0x000ea2000c1e1900 */
[----:B-1----:R-:W-:-:S05]  /*0260*/  IMAD.WIDE.U32 R4, R7, 0x4, R4 ;  /* 0x0000000407047825 */ /* 0x002fca00078e0004 */
[----:B--2---:R-:W-:Y:S01]  /*0270*/  STG.E desc[UR6][R4.64], R3 ;  /* 0x0000000304007986 */ /* 0x004fe2000c101906 */
[----:B------:R-:W-:Y:S05]  /*0280*/  EXIT ;  /* 0x000000000000794d */ /* 0x000fea0003800000 */
.L_x_0:
[----:B------:R-:W-:-:S00]  /*0290*/  BRA `(.L_x_0) ;  /* 0xfffffffc00fc7947 */ /* 0x000fc0000383ffff */
[----:B------:R-:W-:-:S00]  /*02a0*/  NOP ;  /* 0x0000000000007918 */ /* 0x000fc00000000000 */
        /* <DEDUP_REMOVED lines=13> */
.L_x_1:


//--------------------- .nv.shared.reserved.0     --------------------------
	.section	.nv.shared.reserved.0,"aw",@nobits
	.weak		__nv_reservedSMEM_offset_0_alias
	.size		__nv_reservedSMEM_offset_0_alias, 0, 64
	.other		__nv_reservedSMEM_offset_0_alias,@"STO_CUDA_RESERVED_SHARED STV_DEFAULT"
__nv_reservedSMEM_offset_0_alias:
	.zero		0
	.zero		64


//--------------------- .nv.constant0._Z6kernelPfS_Pjjjjb --------------------------
	.section	.nv.constant0._Z6kernelPfS_Pjjjjb,"a",@progbits
	.sectionflags	@""
	.align	4
.nv.constant0._Z6kernelPfS_Pjjjjb:
	.zero		933


//--------------------- SYMBOLS --------------------------

	.type		.nv.reservedSmem.offset0,@object
	.size		.nv.reservedSmem.offset0,0x4
